//
// Generated by NVIDIA NVVM Compiler
//
// Compiler Build ID: CL-36424714
// Cuda compilation tools, release 13.0, V13.0.88
// Based on NVVM 20.0.0
//

.version 9.0
.target sm_100
.address_size 64

	// .globl	_Z22kernel_constant_memoryPi
.const .align 4 .u32 cn1;
.const .align 4 .u32 cn2;
.const .align 4 .b8 c_array[8] = {3, 0, 0, 0, 7};

.visible .entry _Z22kernel_constant_memoryPi(
	.param .u64 .ptr .align 1 _Z22kernel_constant_memoryPi_param_0
)
{
	.reg .b32 	%r<10>;
	.reg .b64 	%rd<5>;

	ld.param.u64 	%rd1, [_Z22kernel_constant_memoryPi_param_0];
	cvta.to.global.u64 	%rd2, %rd1;
	mov.u32 	%r1, %tid.x;
	ld.const.u32 	%r2, [cn1];
	mul.wide.u32 	%rd3, %r1, 4;
	add.s64 	%rd4, %rd2, %rd3;
	ld.global.u32 	%r3, [%rd4];
	ld.const.u32 	%r4, [cn2];
	ld.const.u32 	%r5, [c_array];
	ld.const.u32 	%r6, [c_array+4];
	add.s32 	%r7, %r5, %r2;
	add.s32 	%r8, %r6, %r4;
	mad.lo.s32 	%r9, %r7, %r3, %r8;
	st.global.u32 	[%rd4], %r9;
	ret;

}


// ===== COMPILED SASS (sm_100) =====

	.target	sm_100

	.elftype	@"ET_EXEC"


//--------------------- .note.nv.tkinfo           --------------------------
	.section	.note.nv.tkinfo,"",@"SHT_NOTE"
	.sectionflags	@"SHF_NOTE_NV_TKINFO"
	.tkinfo
        /*0018*/ 	.word	0x00000002
        /*0030*/ 	.string	""
        /*0030*/ 	.string	"ptxas"
        /*0030*/ 	.string	"Cuda compilation tools, release 13.0, V13.0.88"
        /*0030*/ 	.string	"Build cuda_13.0.r13.0/compiler.36424714_0"
        /*0030*/ 	.string	"-arch sm_100 -m 64 "



//--------------------- .note.nv.cuinfo           --------------------------
	.section	.note.nv.cuinfo,"",@"SHT_NOTE"
	.sectionflags	@"SHF_NOTE_NV_CUINFO"
        /*0018*/ 	.short	0x0002
        /*001a*/ 	.short	0x0064
        /*001c*/ 	.short	0x0082
	.zero		2


//--------------------- .nv.info                  --------------------------
	.section	.nv.info,"",@"SHT_CUDA_INFO"
	.align	4


	//----- nvinfo : EIATTR_REGCOUNT
	.align		4
        /*0000*/ 	.byte	0x04, 0x2f
        /*0002*/ 	.short	(.L_4 - .L_3)
	.align		4
.L_3:
        /*0004*/ 	.word	index@(_Z22kernel_constant_memoryPi)
        /*0008*/ 	.word	0x0000000c


	//----- nvinfo : EIATTR_FRAME_SIZE
	.align		4
.L_4:
        /*000c*/ 	.byte	0x04, 0x11
        /*000e*/ 	.short	(.L_6 - .L_5)
	.align		4
.L_5:
        /*0010*/ 	.word	index@(_Z22kernel_constant_memoryPi)
        /*0014*/ 	.word	0x00000000


	//----- nvinfo : EIATTR_MIN_STACK_SIZE
	.align		4
.L_6:
        /*0018*/ 	.byte	0x04, 0x12
        /*001a*/ 	.short	(.L_8 - .L_7)
	.align		4
.L_7:
        /*001c*/ 	.word	index@(_Z22kernel_constant_memoryPi)
        /*0020*/ 	.word	0x00000000
.L_8:


//--------------------- .nv.compat                --------------------------
	.section	.nv.compat,"",@"SHT_CUDA_COMPAT_INFO"
	.align	4
        /*0000*/ 	.byte	0x02, 0x09, 0x00, 0x00, 0x02, 0x02, 0x01, 0x00, 0x02, 0x05, 0x05, 0x00, 0x03, 0x07, 0x01, 0x01
        /*0010*/ 	.byte	0x02, 0x03, 0x00, 0x00, 0x02, 0x06, 0x01, 0x00, 0x04, 0x0b, 0x08, 0x00, 0x09, 0x00, 0x00, 0x00
        /*0020*/ 	.byte	0x00, 0x00, 0x00, 0x00


//--------------------- .nv.info._Z22kernel_constant_memoryPi --------------------------
	.section	.nv.info._Z22kernel_constant_memoryPi,"",@"SHT_CUDA_INFO"
	.sectionflags	@""
	.align	4


	//----- nvinfo : EIATTR_CUDA_API_VERSION
	.align		4
        /*0000*/ 	.byte	0x04, 0x37
        /*0002*/ 	.short	(.L_10 - .L_9)
.L_9:
        /*0004*/ 	.word	0x00000082


	//----- nvinfo : EIATTR_KPARAM_INFO
	.align		4
.L_10:
        /*0008*/ 	.byte	0x04, 0x17
        /*000a*/ 	.short	(.L_12 - .L_11)
.L_11:
        /*000c*/ 	.word	0x00000000
        /*0010*/ 	.short	0x0000
        /*0012*/ 	.short	0x0000
        /*0014*/ 	.byte	0x00, 0xf5, 0x21, 0x00


	//----- nvinfo : EIATTR_SPARSE_MMA_MASK
	.align		4
.L_12:
        /*0018*/ 	.byte	0x03, 0x50
        /*001a*/ 	.short	0x0000


	//----- nvinfo : EIATTR_MAXREG_COUNT
	.align		4
        /*001c*/ 	.byte	0x03, 0x1b
        /*001e*/ 	.short	0x00ff


	//----- nvinfo : EIATTR_MERCURY_ISA_VERSION
	.align		4
        /*0020*/ 	.byte	0x03, 0x5f
        /*0022*/ 	.short	0x0101


	//----- nvinfo : EIATTR_VRC_CTA_INIT_COUNT
	.align		4
        /*0024*/ 	.byte	0x02, 0x4a
	.zero		1
	.zero		1


	//----- nvinfo : EIATTR_EXIT_INSTR_OFFSETS
	.align		4
        /*0028*/ 	.byte	0x04, 0x1c
        /*002a*/ 	.short	(.L_14 - .L_13)


	//   ....[0]....
.L_13:
        /*002c*/ 	.word	0x000000c0


	//----- nvinfo : EIATTR_CBANK_PARAM_SIZE
	.align		4
.L_14:
        /*0030*/ 	.byte	0x03, 0x19
        /*0032*/ 	.short	0x0008


	//----- nvinfo : EIATTR_PARAM_CBANK
	.align		4
        /*0034*/ 	.byte	0x04, 0x0a
        /*0036*/ 	.short	(.L_16 - .L_15)
	.align		4
.L_15:
        /*0038*/ 	.word	index@(.nv.constant0._Z22kernel_constant_memoryPi)
        /*003c*/ 	.short	0x0380
        /*003e*/ 	.short	0x0008


	//----- nvinfo : EIATTR_SW_WAR
	.align		4
.L_16:
        /*0040*/ 	.byte	0x04, 0x36
        /*0042*/ 	.short	(.L_18 - .L_17)
.L_17:
        /*0044*/ 	.word	0x00000008
.L_18:


//--------------------- .nv.callgraph             --------------------------
	.section	.nv.callgraph,"",@"SHT_CUDA_CALLGRAPH"
	.align	4
	.sectionentsize	8
	.align		4
        /*0000*/ 	.word	0x00000000
	.align		4
        /*0004*/ 	.word	0xffffffff
	.align		4
        /*0008*/ 	.word	0x00000000
	.align		4
        /*000c*/ 	.word	0xfffffffe
	.align		4
        /*0010*/ 	.word	0x00000000
	.align		4
        /*0014*/ 	.word	0xfffffffd
	.align		4
        /*0018*/ 	.word	0x00000000
	.align		4
        /*001c*/ 	.word	0xfffffffc


//--------------------- .nv.constant3             --------------------------
	.section	.nv.constant3,"a",@progbits
	.align	4
.nv.constant3:
	.type		cn1,@object
	.size		cn1,(cn2 - cn1)
cn1:
	.zero		4
	.type		cn2,@object
	.size		cn2,(c_array - cn2)
cn2:
	.zero		4
	.type		c_array,@object
	.size		c_array,(.L_2 - c_array)
c_array:
        /*0008*/ 	.byte	0x03, 0x00, 0x00, 0x00, 0x07, 0x00, 0x00, 0x00
.L_2:


//--------------------- .text._Z22kernel_constant_memoryPi --------------------------
	.section	.text._Z22kernel_constant_memoryPi,"ax",@progbits
	.align	128
        .global         _Z22kernel_constant_memoryPi
        .type           _Z22kernel_constant_memoryPi,@function
        .size           _Z22kernel_constant_memoryPi,(.L_x_1 - _Z22kernel_constant_memoryPi)
        .other          _Z22kernel_constant_memoryPi,@"STO_CUDA_ENTRY STV_DEFAULT"
_Z22kernel_constant_memoryPi:
.text._Z22kernel_constant_memoryPi:
[----:B------:R-:W-:Y:S01]  /*0000*/  LDC R1, c[0x0][0x37c] ;  /* 0x0000df00ff017b82 */ /* 0x000fe20000000800 */
[----:B------:R-:W0:Y:S07]  /*0010*/  S2R R5, SR_TID.X ;  /* 0x0000000000057919 */ /* 0x000e2e0000002100 */
[----:B------:R-:W0:Y:S01]  /*0020*/  LDC.64 R2, c[0x0][0x380] ;  /* 0x0000e000ff027b82 */ /* 0x000e220000000a00 */
[----:B------:R-:W1:Y:S07]  /*0030*/  LDCU.64 UR4, c[0x0][0x358] ;  /* 0x00006b00ff0477ac */ /* 0x000e6e0008000a00 */
[----:B------:R-:W2:Y:S08]  /*0040*/  LDC.64 R8, c[0x3][RZ] ;  /* 0x00c00000ff087b82 */ /* 0x000eb00000000a00 */
[----:B------:R-:W2:Y:S01]  /*0050*/  LDC.64 R6, c[0x3][0x8] ;  /* 0x00c00200ff067b82 */ /* 0x000ea20000000a00 */
[----:B0-----:R-:W-:-:S05]  /*0060*/  IMAD.WIDE.U32 R2, R5, 0x4, R2 ;  /* 0x0000000405027825 */ /* 0x001fca00078e0002 */
[----:B-1----:R-:W3:Y:S01]  /*0070*/  LDG.E R0, desc[UR4][R2.64] ;  /* 0x0000000402007981 */ /* 0x002ee2000c1e1900 */
[----:B--2---:R-:W-:Y:S02]  /*0080*/  IADD3 R5, PT, PT, R6, R8, RZ ;  /* 0x0000000806057210 */ /* 0x004fe40007ffe0ff */
[----:B------:R-:W-:-:S05]  /*0090*/  IADD3 R4, PT, PT, R7, R9, RZ ;  /* 0x0000000907047210 */ /* 0x000fca0007ffe0ff */
[----:B---3--:R-:W-:-:S05]  /*00a0*/  IMAD R5, R0, R5, R4 ;  /* 0x0000000500057224 */ /* 0x008fca00078e0204 */
[----:B------:R-:W-:Y:S01]  /*00b0*/  STG.E desc[UR4][R2.64], R5 ;  /* 0x0000000502007986 */ /* 0x000fe2000c101904 */
[----:B------:R-:W-:Y:S05]  /*00c0*/  EXIT ;  /* 0x000000000000794d */ /* 0x000fea0003800000 */
.L_x_0:
[----:B------:R-:W-:-:S00]  /*00d0*/  BRA `(.L_x_0) ;  /* 0xfffffffc00fc7947 */ /* 0x000fc0000383ffff */
[----:B------:R-:W-:-:S00]  /*00e0*/  NOP ;  /* 0x0000000000007918 */ /* 0x000fc00000000000 */
        /* <DEDUP_REMOVED lines=9> */
.L_x_1:


//--------------------- .nv.shared.reserved.0     --------------------------
	.section	.nv.shared.reserved.0,"aw",@nobits
	.weak		__nv_reservedSMEM_offset_0_alias
	.size		__nv_reservedSMEM_offset_0_alias, 0, 64
	.other		__nv_reservedSMEM_offset_0_alias,@"STO_CUDA_RESERVED_SHARED STV_DEFAULT"
__nv_reservedSMEM_offset_0_alias:
	.zero		0
	.zero		64


//--------------------- .nv.constant0._Z22kernel_constant_memoryPi --------------------------
	.section	.nv.constant0._Z22kernel_constant_memoryPi,"a",@progbits
	.sectionflags	@""
	.align	4
.nv.constant0._Z22kernel_constant_memoryPi:
	.zero		904


//--------------------- SYMBOLS --------------------------

	.type		.nv.reservedSmem.offset0,@object
	.size		.nv.reservedSmem.offset0,0x4
